	.headerflags	@"EF_CUDA_TEXMODE_UNIFIED EF_CUDA_64BIT_ADDRESS EF_CUDA_ACCELERATORS EF_CUDA_SM90 EF_CUDA_VIRTUAL_SM(EF_CUDA_SM90)"
	.elftype	@"ET_EXEC"


//--------------------- .nv.info                  --------------------------
	.section	.nv.info,"",@"SHT_CUDA_INFO"
	.align	4


	//----- nvinfo : EIATTR_REGCOUNT
	.align		4
        /*0000*/ 	.byte	0x04, 0x2f
        /*0002*/ 	.short	(.L_1 - .L_0)
	.align		4
.L_0:
        /*0004*/ 	.word	index@(triton_poi_fused_div_2)
        /*0008*/ 	.word	0x00000008


	//----- nvinfo : EIATTR_MIN_STACK_SIZE
	.align		4
.L_1:
        /*000c*/ 	.byte	0x04, 0x12
        /*000e*/ 	.short	(.L_3 - .L_2)
	.align		4
.L_2:
        /*0010*/ 	.word	index@(triton_poi_fused_div_2)
        /*0014*/ 	.word	0x00000000


	//----- nvinfo : EIATTR_FRAME_SIZE
	.align		4
.L_3:
        /*0018*/ 	.byte	0x04, 0x11
        /*001a*/ 	.short	(.L_5 - .L_4)
	.align		4
.L_4:
        /*001c*/ 	.word	index@(triton_poi_fused_div_2)
        /*0020*/ 	.word	0x00000000


	//----- nvinfo : EIATTR_MIN_STACK_SIZE
	.align		4
.L_5:
        /*0024*/ 	.byte	0x04, 0x12
        /*0026*/ 	.short	(.L_7 - .L_6)
	.align		4
.L_6:
        /*0028*/ 	.word	index@(triton_poi_fused_div_2)
        /*002c*/ 	.word	0x00000000
.L_7:


//--------------------- .nv.info.triton_poi_fused_div_2 --------------------------
	.section	.nv.info.triton_poi_fused_div_2,"",@"SHT_CUDA_INFO"
	.sectionflags	@""
	.align	4


	//----- nvinfo : EIATTR_CUDA_API_VERSION
	.align		4
        /*0000*/ 	.byte	0x04, 0x37
        /*0002*/ 	.short	(.L_9 - .L_8)
.L_8:
        /*0004*/ 	.word	0x0000007c


	//----- nvinfo : EIATTR_KPARAM_INFO
	.align		4
.L_9:
        /*0008*/ 	.byte	0x04, 0x17
        /*000a*/ 	.short	(.L_11 - .L_10)
.L_10:
        /*000c*/ 	.word	0x00000000
        /*0010*/ 	.short	0x0001
        /*0012*/ 	.short	0x0008
        /*0014*/ 	.byte	0x00, 0xf0, 0x11, 0x00


	//----- nvinfo : EIATTR_KPARAM_INFO
	.align		4
.L_11:
        /*0018*/ 	.byte	0x04, 0x17
        /*001a*/ 	.short	(.L_13 - .L_12)
.L_12:
        /*001c*/ 	.word	0x00000000
        /*0020*/ 	.short	0x0000
        /*0022*/ 	.short	0x0000
        /*0024*/ 	.byte	0x00, 0xf4, 0x21, 0x00


	//----- nvinfo : EIATTR_SPARSE_MMA_MASK
	.align		4
.L_13:
        /*0028*/ 	.byte	0x03, 0x50
        /*002a*/ 	.short	0x0000


	//----- nvinfo : EIATTR_MAXREG_COUNT
	.align		4
        /*002c*/ 	.byte	0x03, 0x1b
        /*002e*/ 	.short	0x00ff


	//----- nvinfo : EIATTR_EXIT_INSTR_OFFSETS
	.align		4
        /*0030*/ 	.byte	0x04, 0x1c
        /*0032*/ 	.short	(.L_15 - .L_14)


	//   ....[0]....
.L_14:
        /*0034*/ 	.word	0x000000e0


	//   ....[1]....
        /*0038*/ 	.word	0x00000110


	//----- nvinfo : EIATTR_REQNTID
	.align		4
.L_15:
        /*003c*/ 	.byte	0x04, 0x10
        /*003e*/ 	.short	(.L_17 - .L_16)
.L_16:
        /*0040*/ 	.word	0x00000020
        /*0044*/ 	.word	0x00000001
        /*0048*/ 	.word	0x00000001


	//----- nvinfo : EIATTR_CRS_STACK_SIZE
	.align		4
.L_17:
        /*004c*/ 	.byte	0x04, 0x1e
        /*004e*/ 	.short	(.L_19 - .L_18)
.L_18:
        /*0050*/ 	.word	0x00000000


	//----- nvinfo : EIATTR_CBANK_PARAM_SIZE
	.align		4
.L_19:
        /*0054*/ 	.byte	0x03, 0x19
        /*0056*/ 	.short	0x000c


	//----- nvinfo : EIATTR_PARAM_CBANK
	.align		4
        /*0058*/ 	.byte	0x04, 0x0a
        /*005a*/ 	.short	(.L_21 - .L_20)
	.align		4
.L_20:
        /*005c*/ 	.word	index@(.nv.constant0.triton_poi_fused_div_2)
        /*0060*/ 	.short	0x0210
        /*0062*/ 	.short	0x000c


	//----- nvinfo : EIATTR_SW_WAR
	.align		4
.L_21:
        /*0064*/ 	.byte	0x04, 0x36
        /*0066*/ 	.short	(.L_23 - .L_22)
.L_22:
        /*0068*/ 	.word	0x00000008
.L_23:


//--------------------- .nv.callgraph             --------------------------
	.section	.nv.callgraph,"",@"SHT_CUDA_CALLGRAPH"
	.align	4
	.sectionentsize	8
	.align		4
        /*0000*/ 	.word	0x00000000
	.align		4
        /*0004*/ 	.word	0xffffffff
	.align		4
        /*0008*/ 	.word	0x00000000
	.align		4
        /*000c*/ 	.word	0xfffffffe
	.align		4
        /*0010*/ 	.word	0x00000000
	.align		4
        /*0014*/ 	.word	0xfffffffd
	.align		4
        /*0018*/ 	.word	0x00000000
	.align		4
        /*001c*/ 	.word	0xfffffffc


//--------------------- .text.triton_poi_fused_div_2 --------------------------
	.section	.text.triton_poi_fused_div_2,"ax",@progbits
	.align	128
        .global         triton_poi_fused_div_2
        .type           triton_poi_fused_div_2,@function
        .size           triton_poi_fused_div_2,(.L_x_3 - triton_poi_fused_div_2)
        .other          triton_poi_fused_div_2,@"STO_CUDA_ENTRY STV_DEFAULT"
triton_poi_fused_div_2:
.text.triton_poi_fused_div_2:
[----:B------:R-:W0:Y:S02]  /*0000*/  LDC R1, c[0x0][0x28] ;  /* 0x00000a00ff017b82 */ /* 0x000e240000000800 */
[----:B------:R-:W1:Y:S01]  /*0010*/  S2R R0, SR_TID.X ;  /* 0x0000000000007919 */ /* 0x000e620000002100 */
[----:B------:R-:W2:Y:S01]  /*0020*/  LDC.64 R2, c[0x0][0x210] ;  /* 0x00008400ff027b82 */ /* 0x000ea20000000a00 */
[----:B------:R-:W-:Y:S01]  /*0030*/  ULDC.64 UR4, c[0x0][0x208] ;  /* 0x0000820000047ab9 */ /* 0x000fe20000000a00 */
[----:B------:R-:W-:Y:S01]  /*0040*/  BSSY B0, `(.L_x_0) ;  /* 0x0000009000007945 */ /* 0x000fe20003800000 */
[----:B------:R-:W3:Y:S01]  /*0050*/  S2R R5, SR_CTAID.X ;  /* 0x0000000000057919 */ /* 0x000ee20000002500 */
[----:B-1----:R-:W-:-:S04]  /*0060*/  LOP3.LUT R0, R0, 0x1f, RZ, 0xc0, !PT ;  /* 0x0000001f00007812 */ /* 0x002fc800078ec0ff */
[----:B---3--:R-:W-:Y:S01]  /*0070*/  LEA R5, R5, R0, 0x5 ;  /* 0x0000000005057211 */ /* 0x008fe200078e28ff */
[----:B------:R-:W-:-:S03]  /*0080*/  HFMA2.MMA R0, -RZ, RZ, 0, 0 ;  /* 0x00000000ff007435 */ /* 0x000fc600000001ff */
[C---:B------:R-:W-:Y:S01]  /*0090*/  ISETP.GE.AND P0, PT, R5.reuse, 0x20, PT ;  /* 0x000000200500780c */ /* 0x040fe20003f06270 */
[----:B--2---:R-:W-:-:S12]  /*00a0*/  IMAD.WIDE R2, R5, 0x4, R2 ;  /* 0x0000000405027825 */ /* 0x004fd800078e0202 */
[----:B------:R-:W-:Y:S05]  /*00b0*/  @P0 BRA `(.L_x_1) ;  /* 0x0000000000040947 */ /* 0x000fea0003800000 */
[----:B------:R1:W5:Y:S02]  /*00c0*/  LDG.E R0, desc[UR4][R2.64] ;  /* 0x0000000402007981 */ /* 0x000364000c1e1900 */
.L_x_1:
[----:B------:R-:W-:Y:S05]  /*00d0*/  BSYNC B0 ;  /* 0x0000000000007941 */ /* 0x000fea0003800000 */
.L_x_0:
[----:B------:R-:W-:Y:S05]  /*00e0*/  @P0 EXIT ;  /* 0x000000000000094d */ /* 0x000fea0003800000 */
[----:B-----5:R-:W-:-:S05]  /*00f0*/  FMUL R5, R0, 0.5 ;  /* 0x3f00000000057820 */ /* 0x020fca0000400000 */
[----:B------:R-:W-:Y:S01]  /*0100*/  STG.E desc[UR4][R2.64], R5 ;  /* 0x0000000502007986 */ /* 0x000fe2000c101904 */
[----:B------:R-:W-:Y:S05]  /*0110*/  EXIT ;  /* 0x000000000000794d */ /* 0x000fea0003800000 */
.L_x_2:
[----:B------:R-:W-:-:S00]  /*0120*/  BRA `(.L_x_2) ;  /* 0xfffffffc00fc7947 */ /* 0x000fc0000383ffff */
[----:B------:R-:W-:-:S00]  /*0130*/  NOP ;  /* 0x0000000000007918 */ /* 0x000fc00000000000 */
        /* <DEDUP_REMOVED lines=12> */
.L_x_3:


//--------------------- .nv.constant0.triton_poi_fused_div_2 --------------------------
	.section	.nv.constant0.triton_poi_fused_div_2,"a",@progbits
	.sectionflags	@""
	.align	4
.nv.constant0.triton_poi_fused_div_2:
	.zero		540
